	.headerflags	@"EF_CUDA_TEXMODE_UNIFIED EF_CUDA_64BIT_ADDRESS EF_CUDA_ACCELERATORS EF_CUDA_SM90 EF_CUDA_VIRTUAL_SM(EF_CUDA_SM90)"
	.elftype	@"ET_EXEC"


//--------------------- .nv.info                  --------------------------
	.section	.nv.info,"",@"SHT_CUDA_INFO"
	.align	4


	//----- nvinfo : EIATTR_REGCOUNT
	.align		4
        /*0000*/ 	.byte	0x04, 0x2f
        /*0002*/ 	.short	(.L_1 - .L_0)
	.align		4
.L_0:
        /*0004*/ 	.word	index@(triton_poi_fused_7)
        /*0008*/ 	.word	0x00000020


	//----- nvinfo : EIATTR_MIN_STACK_SIZE
	.align		4
.L_1:
        /*000c*/ 	.byte	0x04, 0x12
        /*000e*/ 	.short	(.L_3 - .L_2)
	.align		4
.L_2:
        /*0010*/ 	.word	index@(triton_poi_fused_7)
        /*0014*/ 	.word	0x00000000


	//----- nvinfo : EIATTR_FRAME_SIZE
	.align		4
.L_3:
        /*0018*/ 	.byte	0x04, 0x11
        /*001a*/ 	.short	(.L_5 - .L_4)
	.align		4
.L_4:
        /*001c*/ 	.word	index@(triton_poi_fused_7)
        /*0020*/ 	.word	0x00000000


	//----- nvinfo : EIATTR_MIN_STACK_SIZE
	.align		4
.L_5:
        /*0024*/ 	.byte	0x04, 0x12
        /*0026*/ 	.short	(.L_7 - .L_6)
	.align		4
.L_6:
        /*0028*/ 	.word	index@(triton_poi_fused_7)
        /*002c*/ 	.word	0x00000000
.L_7:


//--------------------- .nv.info.triton_poi_fused_7 --------------------------
	.section	.nv.info.triton_poi_fused_7,"",@"SHT_CUDA_INFO"
	.sectionflags	@""
	.align	4


	//----- nvinfo : EIATTR_CUDA_API_VERSION
	.align		4
        /*0000*/ 	.byte	0x04, 0x37
        /*0002*/ 	.short	(.L_9 - .L_8)
.L_8:
        /*0004*/ 	.word	0x0000007c


	//----- nvinfo : EIATTR_KPARAM_INFO
	.align		4
.L_9:
        /*0008*/ 	.byte	0x04, 0x17
        /*000a*/ 	.short	(.L_11 - .L_10)
.L_10:
        /*000c*/ 	.word	0x00000000
        /*0010*/ 	.short	0x0003
        /*0012*/ 	.short	0x0014
        /*0014*/ 	.byte	0x00, 0xf0, 0x11, 0x00


	//----- nvinfo : EIATTR_KPARAM_INFO
	.align		4
.L_11:
        /*0018*/ 	.byte	0x04, 0x17
        /*001a*/ 	.short	(.L_13 - .L_12)
.L_12:
        /*001c*/ 	.word	0x00000000
        /*0020*/ 	.short	0x0002
        /*0022*/ 	.short	0x0010
        /*0024*/ 	.byte	0x00, 0xf0, 0x11, 0x00


	//----- nvinfo : EIATTR_KPARAM_INFO
	.align		4
.L_13:
        /*0028*/ 	.byte	0x04, 0x17
        /*002a*/ 	.short	(.L_15 - .L_14)
.L_14:
        /*002c*/ 	.word	0x00000000
        /*0030*/ 	.short	0x0001
        /*0032*/ 	.short	0x0008
        /*0034*/ 	.byte	0x00, 0xf4, 0x21, 0x00


	//----- nvinfo : EIATTR_KPARAM_INFO
	.align		4
.L_15:
        /*0038*/ 	.byte	0x04, 0x17
        /*003a*/ 	.short	(.L_17 - .L_16)
.L_16:
        /*003c*/ 	.word	0x00000000
        /*0040*/ 	.short	0x0000
        /*0042*/ 	.short	0x0000
        /*0044*/ 	.byte	0x00, 0xf4, 0x21, 0x00


	//----- nvinfo : EIATTR_SPARSE_MMA_MASK
	.align		4
.L_17:
        /*0048*/ 	.byte	0x03, 0x50
        /*004a*/ 	.short	0x0000


	//----- nvinfo : EIATTR_MAXREG_COUNT
	.align		4
        /*004c*/ 	.byte	0x03, 0x1b
        /*004e*/ 	.short	0x00ff


	//----- nvinfo : EIATTR_EXIT_INSTR_OFFSETS
	.align		4
        /*0050*/ 	.byte	0x04, 0x1c
        /*0052*/ 	.short	(.L_19 - .L_18)


	//   ....[0]....
.L_18:
        /*0054*/ 	.word	0x000005b0


	//   ....[1]....
        /*0058*/ 	.word	0x00000600


	//----- nvinfo : EIATTR_REQNTID
	.align		4
.L_19:
        /*005c*/ 	.byte	0x04, 0x10
        /*005e*/ 	.short	(.L_21 - .L_20)
.L_20:
        /*0060*/ 	.word	0x00000080
        /*0064*/ 	.word	0x00000001
        /*0068*/ 	.word	0x00000001


	//----- nvinfo : EIATTR_CBANK_PARAM_SIZE
	.align		4
.L_21:
        /*006c*/ 	.byte	0x03, 0x19
        /*006e*/ 	.short	0x0018


	//----- nvinfo : EIATTR_PARAM_CBANK
	.align		4
        /*0070*/ 	.byte	0x04, 0x0a
        /*0072*/ 	.short	(.L_23 - .L_22)
	.align		4
.L_22:
        /*0074*/ 	.word	index@(.nv.constant0.triton_poi_fused_7)
        /*0078*/ 	.short	0x0210
        /*007a*/ 	.short	0x0018


	//----- nvinfo : EIATTR_SW_WAR
	.align		4
.L_23:
        /*007c*/ 	.byte	0x04, 0x36
        /*007e*/ 	.short	(.L_25 - .L_24)
.L_24:
        /*0080*/ 	.word	0x00000008
.L_25:


//--------------------- .nv.callgraph             --------------------------
	.section	.nv.callgraph,"",@"SHT_CUDA_CALLGRAPH"
	.align	4
	.sectionentsize	8
	.align		4
        /*0000*/ 	.word	0x00000000
	.align		4
        /*0004*/ 	.word	0xffffffff
	.align		4
        /*0008*/ 	.word	0x00000000
	.align		4
        /*000c*/ 	.word	0xfffffffe
	.align		4
        /*0010*/ 	.word	0x00000000
	.align		4
        /*0014*/ 	.word	0xfffffffd
	.align		4
        /*0018*/ 	.word	0x00000000
	.align		4
        /*001c*/ 	.word	0xfffffffc


//--------------------- .text.triton_poi_fused_7  --------------------------
	.section	.text.triton_poi_fused_7,"ax",@progbits
	.sectionflags	@"SHF_BARRIERS=1"
	.align	128
        .global         triton_poi_fused_7
        .type           triton_poi_fused_7,@function
        .size           triton_poi_fused_7,(.L_x_1 - triton_poi_fused_7)
        .other          triton_poi_fused_7,@"STO_CUDA_ENTRY STV_DEFAULT"
triton_poi_fused_7:
.text.triton_poi_fused_7:
[----:B------:R-:W0:Y:S01]  /*0000*/  LDC R1, c[0x0][0x28] ;  /* 0x00000a00ff017b82 */ /* 0x000e220000000800 */
[----:B------:R-:W1:Y:S07]  /*0010*/  S2R R21, SR_TID.X ;  /* 0x0000000000157919 */ /* 0x000e6e0000002100 */
[----:B------:R-:W2:Y:S01]  /*0020*/  LDC.64 R18, c[0x0][0x210] ;  /* 0x00008400ff127b82 */ /* 0x000ea20000000a00 */
[----:B------:R-:W3:Y:S01]  /*0030*/  S2R R0, SR_CTAID.X ;  /* 0x0000000000007919 */ /* 0x000ee20000002500 */
[----:B------:R-:W4:Y:S01]  /*0040*/  S2R R16, SR_CTAID.Y ;  /* 0x0000000000107919 */ /* 0x000f220000002600 */
[----:B------:R-:W-:Y:S01]  /*0050*/  HFMA2.MMA R28, -RZ, RZ, 0, 0 ;  /* 0x00000000ff1c7435 */ /* 0x000fe200000001ff */
[----:B------:R-:W-:Y:S01]  /*0060*/  ULDC.64 UR6, c[0x0][0x208] ;  /* 0x0000820000067ab9 */ /* 0x000fe20000000a00 */
[----:B-1----:R-:W-:Y:S01]  /*0070*/  SHF.R.U32.HI R17, RZ, 0x4, R21 ;  /* 0x00000004ff117819 */ /* 0x002fe20000011615 */
[----:B---3--:R-:W-:-:S03]  /*0080*/  IMAD.SHL.U32 R0, R0, 0x10, RZ ;  /* 0x0000001000007824 */ /* 0x008fc600078e00ff */
[----:B------:R-:W-:Y:S01]  /*0090*/  SGXT.U32 R17, R17, 0x3 ;  /* 0x000000031111781a */ /* 0x000fe20000000000 */
[----:B----4-:R-:W-:Y:S01]  /*00a0*/  IMAD.SHL.U32 R16, R16, 0x40, RZ ;  /* 0x0000004010107824 */ /* 0x010fe200078e00ff */
[----:B------:R-:W-:-:S04]  /*00b0*/  LOP3.LUT R10, R0, 0xf, R21, 0xf8, !PT ;  /* 0x0000000f000a7812 */ /* 0x000fc800078ef815 */
[----:B------:R-:W-:Y:S02]  /*00c0*/  LOP3.LUT R2, R16, R17, RZ, 0xfc, !PT ;  /* 0x0000001110027212 */ /* 0x000fe400078efcff */
[----:B------:R-:W-:Y:S02]  /*00d0*/  LOP3.LUT R3, R16, 0x8, R17, 0xfe, !PT ;  /* 0x0000000810037812 */ /* 0x000fe400078efe11 */
[----:B------:R-:W-:Y:S01]  /*00e0*/  LOP3.LUT R4, R16, 0x10, R17, 0xfe, !PT ;  /* 0x0000001010047812 */ /* 0x000fe200078efe11 */
[--C-:B------:R-:W-:Y:S01]  /*00f0*/  IMAD R11, R2, 0x9, R10.reuse ;  /* 0x00000009020b7824 */ /* 0x100fe200078e020a */
        /* <DEDUP_REMOVED lines=10> */
[----:B------:R-:W-:Y:S01]  /*01a0*/  ISETP.GE.AND P0, PT, R10, 0x9, PT ;  /* 0x000000090a00780c */ /* 0x000fe20003f06270 */
[----:B------:R-:W-:-:S02]  /*01b0*/  IMAD R29, R8, 0x9, R10 ;  /* 0x00000009081d7824 */ /* 0x000fc400078e020a */
[----:B------:R-:W-:Y:S02]  /*01c0*/  IMAD R20, R9, 0x9, R10 ;  /* 0x0000000909147824 */ /* 0x000fe400078e020a */
[----:B--2---:R-:W-:-:S04]  /*01d0*/  IMAD.WIDE R2, R11, 0x4, R18 ;  /* 0x000000040b027825 */ /* 0x004fc800078e0212 */
[----:B------:R-:W-:-:S04]  /*01e0*/  IMAD.WIDE R4, R13, 0x4, R18 ;  /* 0x000000040d047825 */ /* 0x000fc800078e0212 */
[----:B------:R-:W-:-:S04]  /*01f0*/  IMAD.WIDE R6, R15, 0x4, R18 ;  /* 0x000000040f067825 */ /* 0x000fc800078e0212 */
[----:B------:R-:W-:Y:S01]  /*0200*/  IMAD.WIDE R8, R23, 0x4, R18 ;  /* 0x0000000417087825 */ /* 0x000fe200078e0212 */
[----:B------:R-:W-:-:S03]  /*0210*/  CS2R R22, SRZ ;  /* 0x0000000000167805 */ /* 0x000fc6000001ff00 */
[--C-:B------:R-:W-:Y:S01]  /*0220*/  IMAD.WIDE R10, R25, 0x4, R18.reuse ;  /* 0x00000004190a7825 */ /* 0x100fe200078e0212 */
[----:B------:R-:W-:Y:S02]  /*0230*/  CS2R R24, SRZ ;  /* 0x0000000000187805 */ /* 0x000fe4000001ff00 */
[----:B------:R1:W2:Y:S01]  /*0240*/  @!P0 LDG.E.EL R23, desc[UR6][R2.64] ;  /* 0x0000000602178981 */ /* 0x0002a2000c2e1900 */
[--C-:B------:R-:W-:Y:S01]  /*0250*/  IMAD.WIDE R12, R27, 0x4, R18.reuse ;  /* 0x000000041b0c7825 */ /* 0x100fe200078e0212 */
[----:B------:R-:W-:Y:S02]  /*0260*/  CS2R R26, SRZ ;  /* 0x00000000001a7805 */ /* 0x000fe4000001ff00 */
[----:B------:R-:W3:Y:S01]  /*0270*/  @!P0 LDG.E.EL R24, desc[UR6][R4.64] ;  /* 0x0000000604188981 */ /* 0x000ee2000c2e1900 */
[----:B------:R-:W-:-:S03]  /*0280*/  IMAD.WIDE R14, R29, 0x4, R18 ;  /* 0x000000041d0e7825 */ /* 0x000fc600078e0212 */
[----:B------:R4:W5:Y:S01]  /*0290*/  @!P0 LDG.E.EL R22, desc[UR6][R8.64] ;  /* 0x0000000608168981 */ /* 0x000962000c2e1900 */
[----:B------:R-:W-:-:S03]  /*02a0*/  IMAD.WIDE R18, R20, 0x4, R18 ;  /* 0x0000000414127825 */ /* 0x000fc600078e0212 */
[----:B------:R1:W5:Y:S01]  /*02b0*/  @!P0 LDG.E.EL R25, desc[UR6][R10.64] ;  /* 0x000000060a198981 */ /* 0x000362000c2e1900 */
[----:B------:R-:W-:-:S03]  /*02c0*/  IMAD.MOV.U32 R20, RZ, RZ, RZ ;  /* 0x000000ffff147224 */ /* 0x000fc600078e00ff */
[----:B------:R-:W5:Y:S04]  /*02d0*/  @!P0 LDG.E.EL R28, desc[UR6][R12.64] ;  /* 0x000000060c1c8981 */ /* 0x000f68000c2e1900 */
[----:B------:R-:W5:Y:S04]  /*02e0*/  @!P0 LDG.E.EL R20, desc[UR6][R6.64] ;  /* 0x0000000606148981 */ /* 0x000f68000c2e1900 */
[----:B------:R-:W5:Y:S04]  /*02f0*/  @!P0 LDG.E.EL R27, desc[UR6][R14.64] ;  /* 0x000000060e1b8981 */ /* 0x000f68000c2e1900 */
[----:B------:R-:W5:Y:S01]  /*0300*/  @!P0 LDG.E.EL R26, desc[UR6][R18.64] ;  /* 0x00000006121a8981 */ /* 0x000f62000c2e1900 */
[----:B------:R-:W4:Y:S01]  /*0310*/  S2UR UR5, SR_CgaCtaId ;  /* 0x00000000000579c3 */ /* 0x000f220000008800 */
[----:B-1----:R-:W-:Y:S01]  /*0320*/  IMAD.SHL.U32 R2, R21, 0x40, RZ ;  /* 0x0000004015027824 */ /* 0x002fe200078e00ff */
[----:B------:R-:W-:-:S04]  /*0330*/  UMOV UR4, 0x400 ;  /* 0x0000040000047882 */ /* 0x000fc80000000000 */
[----:B------:R-:W-:-:S04]  /*0340*/  LOP3.LUT R2, R2, 0x3c0, RZ, 0xc0, !PT ;  /* 0x000003c002027812 */ /* 0x000fc800078ec0ff */
[----:B------:R-:W-:Y:S01]  /*0350*/  LOP3.LUT R3, R2, R17, RZ, 0xfc, !PT ;  /* 0x0000001102037212 */ /* 0x000fe200078efcff */
[----:B0---4-:R-:W-:-:S06]  /*0360*/  UPRMT UR4, UR5, 0x654, UR4 ;  /* 0x0000065405047896 */ /* 0x011fcc0008000004 */
[----:B------:R-:W-:-:S05]  /*0370*/  LEA.HI R2, R2, UR4, RZ, 0x1e ;  /* 0x0000000402027c11 */ /* 0x000fca000f8ff0ff */
[----:B------:R-:W-:Y:S01]  /*0380*/  IMAD R29, R3, 0x4, R2 ;  /* 0x00000004031d7824 */ /* 0x000fe200078e0202 */
[C---:B------:R-:W-:Y:S02]  /*0390*/  LOP3.LUT R2, R21.reuse, 0x70, RZ, 0xc0, !PT ;  /* 0x0000007015027812 */ /* 0x040fe400078ec0ff */
[----:B------:R-:W-:-:S03]  /*03a0*/  SHF.L.U32 R21, R21, 0x2, RZ ;  /* 0x0000000215157819 */ /* 0x000fc600000006ff */
[----:B------:R-:W-:Y:S01]  /*03b0*/  VIADD R3, R2, UR4 ;  /* 0x0000000402037c36 */ /* 0x000fe20008000000 */
[----:B------:R-:W-:-:S05]  /*03c0*/  LOP3.LUT R8, R21, 0x1fc, RZ, 0xc0, !PT ;  /* 0x000001fc15087812 */ /* 0x000fca00078ec0ff */
[----:B------:R-:W-:Y:S01]  /*03d0*/  IMAD R4, R8, 0x4, R3 ;  /* 0x0000000408047824 */ /* 0x000fe200078e0203 */
[----:B------:R-:W-:Y:S01]  /*03e0*/  LOP3.LUT R16, R16, 0x3c, R21, 0xf8, !PT ;  /* 0x0000003c10107812 */ /* 0x000fe200078ef815 */
[----:B------:R-:W0:Y:S04]  /*03f0*/  LDC.64 R2, c[0x0][0x218] ;  /* 0x00008600ff027b82 */ /* 0x000e280000000a00 */
[----:B------:R-:W-:-:S05]  /*0400*/  IMAD.HI R9, R16, 0x2aaaaaab, RZ ;  /* 0x2aaaaaab10097827 */ /* 0x000fca00078e02ff */
[----:B------:R-:W-:-:S04]  /*0410*/  SHF.R.U32.HI R10, RZ, 0x1f, R9 ;  /* 0x0000001fff0a7819 */ /* 0x000fc80000011609 */
[----:B------:R-:W-:Y:S02]  /*0420*/  LEA.HI.SX32 R11, R9, R10, 0x1c ;  /* 0x0000000a090b7211 */ /* 0x000fe400078fe2ff */
[----:B------:R-:W-:Y:S02]  /*0430*/  LOP3.LUT R10, R8, 0x200, RZ, 0xfc, !PT ;  /* 0x00000200080a7812 */ /* 0x000fe400078efcff */
[----:B------:R-:W-:Y:S01]  /*0440*/  LOP3.LUT R9, R0, R17, RZ, 0xfc, !PT ;  /* 0x0000001100097212 */ /* 0x000fe200078efcff */
[C---:B------:R-:W-:Y:S01]  /*0450*/  IMAD R16, R11.reuse, -0x60, R16 ;  /* 0xffffffa00b107824 */ /* 0x040fe200078e0210 */
[----:B------:R-:W-:Y:S02]  /*0460*/  LOP3.LUT R0, R0, 0x8, R17, 0xfe, !PT ;  /* 0x0000000800007812 */ /* 0x000fe400078efe11 */
[----:B------:R-:W-:Y:S01]  /*0470*/  SHF.R.U32.HI R10, RZ, 0x2, R10 ;  /* 0x00000002ff0a7819 */ /* 0x000fe2000001160a */
[----:B------:R-:W-:Y:S01]  /*0480*/  IMAD R16, R11, 0x360, R16 ;  /* 0x000003600b107824 */ /* 0x000fe200078e0210 */
[----:B------:R-:W-:-:S02]  /*0490*/  ISETP.GE.AND P1, PT, R9, 0x9, PT ;  /* 0x000000090900780c */ /* 0x000fc40003f26270 */
[----:B------:R-:W-:Y:S01]  /*04a0*/  ISETP.GE.AND P0, PT, R0, 0x9, PT ;  /* 0x000000090000780c */ /* 0x000fe20003f06270 */
[----:B------:R-:W-:Y:S01]  /*04b0*/  IMAD R11, R9, 0x60, R16 ;  /* 0x00000060090b7824 */ /* 0x000fe200078e0210 */
[----:B------:R-:W-:-:S04]  /*04c0*/  LOP3.LUT R10, R10, 0xf0, RZ, 0xc0, !PT ;  /* 0x000000f00a0a7812 */ /* 0x000fc800078ec0ff */
[----:B------:R-:W-:Y:S01]  /*04d0*/  IADD3 R9, R10, UR4, RZ ;  /* 0x000000040a097c10 */ /* 0x000fe2000fffe0ff */
[----:B0-----:R-:W-:-:S04]  /*04e0*/  IMAD.WIDE R10, R11, 0x4, R2 ;  /* 0x000000040b0a7825 */ /* 0x001fc800078e0202 */
[----:B------:R-:W-:Y:S01]  /*04f0*/  IMAD R9, R8, 0x4, R9 ;  /* 0x0000000408097824 */ /* 0x000fe200078e0209 */
[----:B--2---:R-:W-:Y:S04]  /*0500*/  STS [R29], R23 ;  /* 0x000000171d007388 */ /* 0x004fe80000000800 */
[----:B---3--:R-:W-:Y:S04]  /*0510*/  STS [R29+0x20], R24 ;  /* 0x000020181d007388 */ /* 0x008fe80000000800 */
[----:B-----5:R-:W-:Y:S04]  /*0520*/  STS [R29+0x60], R22 ;  /* 0x000060161d007388 */ /* 0x020fe80000000800 */
[----:B------:R-:W-:Y:S04]  /*0530*/  STS [R29+0x80], R25 ;  /* 0x000080191d007388 */ /* 0x000fe80000000800 */
[----:B------:R-:W-:Y:S04]  /*0540*/  STS [R29+0xa0], R28 ;  /* 0x0000a01c1d007388 */ /* 0x000fe80000000800 */
[----:B------:R-:W-:Y:S04]  /*0550*/  STS [R29+0x40], R20 ;  /* 0x000040141d007388 */ /* 0x000fe80000000800 */
[----:B------:R-:W-:Y:S04]  /*0560*/  STS [R29+0xc0], R27 ;  /* 0x0000c01b1d007388 */ /* 0x000fe80000000800 */
[----:B------:R-:W-:Y:S01]  /*0570*/  STS [R29+0xe0], R26 ;  /* 0x0000e01a1d007388 */ /* 0x000fe20000000800 */
[----:B------:R-:W-:Y:S06]  /*0580*/  BAR.SYNC.DEFER_BLOCKING 0x0 ;  /* 0x0000000000007b1d */ /* 0x000fec0000010000 */
[----:B------:R-:W0:Y:S04]  /*0590*/  LDS.128 R4, [R4] ;  /* 0x0000000004047984 */ /* 0x000e280000000c00 */
[----:B0-----:R0:W-:Y:S02]  /*05a0*/  @!P1 STG.E.128 desc[UR6][R10.64], R4 ;  /* 0x000000040a009986 */ /* 0x0011e4000c101d06 */
[----:B0-----:R-:W-:Y:S05]  /*05b0*/  @P0 EXIT ;  /* 0x000000000000094d */ /* 0x001fea0003800000 */
[----:B0-----:R-:W0:Y:S01]  /*05c0*/  LDS.128 R8, [R9+0x800] ;  /* 0x0008000009087984 */ /* 0x001e220000000c00 */
[----:B------:R-:W-:-:S04]  /*05d0*/  IMAD R5, R0, 0x60, R16 ;  /* 0x0000006000057824 */ /* 0x000fc800078e0210 */
[----:B------:R-:W-:-:S05]  /*05e0*/  IMAD.WIDE R2, R5, 0x4, R2 ;  /* 0x0000000405027825 */ /* 0x000fca00078e0202 */
[----:B0-----:R-:W-:Y:S01]  /*05f0*/  STG.E.128 desc[UR6][R2.64], R8 ;  /* 0x0000000802007986 */ /* 0x001fe2000c101d06 */
[----:B------:R-:W-:Y:S05]  /*0600*/  EXIT ;  /* 0x000000000000794d */ /* 0x000fea0003800000 */
.L_x_0:
[----:B------:R-:W-:-:S00]  /*0610*/  BRA `(.L_x_0) ;  /* 0xfffffffc00fc7947 */ /* 0x000fc0000383ffff */
[----:B------:R-:W-:-:S00]  /*0620*/  NOP ;  /* 0x0000000000007918 */ /* 0x000fc00000000000 */
        /* <DEDUP_REMOVED lines=13> */
.L_x_1:


//--------------------- .nv.shared.triton_poi_fused_7 --------------------------
	.section	.nv.shared.triton_poi_fused_7,"aw",@nobits
	.sectionflags	@""
	.align	16
	.zero		1024


//--------------------- .nv.constant0.triton_poi_fused_7 --------------------------
	.section	.nv.constant0.triton_poi_fused_7,"a",@progbits
	.sectionflags	@""
	.align	4
.nv.constant0.triton_poi_fused_7:
	.zero		552
